//
// Generated by NVIDIA NVVM Compiler
//
// Compiler Build ID: CL-36424714
// Cuda compilation tools, release 13.0, V13.0.88
// Based on NVVM 20.0.0
//

.version 9.0
.target sm_100
.address_size 64

	// .globl	_Z9addKernelPiS_S_j

.visible .entry _Z9addKernelPiS_S_j(
	.param .u64 .ptr .align 1 _Z9addKernelPiS_S_j_param_0,
	.param .u64 .ptr .align 1 _Z9addKernelPiS_S_j_param_1,
	.param .u64 .ptr .align 1 _Z9addKernelPiS_S_j_param_2,
	.param .u32 _Z9addKernelPiS_S_j_param_3
)
{
	.reg .pred 	%p<3>;
	.reg .b32 	%r<14>;
	.reg .b64 	%rd<11>;

	ld.param.u64 	%rd4, [_Z9addKernelPiS_S_j_param_0];
	ld.param.u64 	%rd5, [_Z9addKernelPiS_S_j_param_1];
	ld.param.u64 	%rd6, [_Z9addKernelPiS_S_j_param_2];
	ld.param.u32 	%r6, [_Z9addKernelPiS_S_j_param_3];
	mov.u32 	%r7, %tid.x;
	mov.u32 	%r8, %ctaid.x;
	mov.u32 	%r1, %ntid.x;
	mad.lo.s32 	%r13, %r8, %r1, %r7;
	setp.ge.u32 	%p1, %r13, %r6;
	@%p1 bra 	$L__BB0_3;
	mov.u32 	%r9, %nctaid.x;
	mul.lo.s32 	%r3, %r1, %r9;
	cvta.to.global.u64 	%rd1, %rd5;
	cvta.to.global.u64 	%rd2, %rd6;
	cvta.to.global.u64 	%rd3, %rd4;
$L__BB0_2:
	mul.wide.s32 	%rd7, %r13, 4;
	add.s64 	%rd8, %rd1, %rd7;
	ld.global.u32 	%r10, [%rd8];
	add.s64 	%rd9, %rd2, %rd7;
	ld.global.u32 	%r11, [%rd9];
	add.s32 	%r12, %r11, %r10;
	add.s64 	%rd10, %rd3, %rd7;
	st.global.u32 	[%rd10], %r12;
	add.s32 	%r13, %r13, %r3;
	setp.lt.u32 	%p2, %r13, %r6;
	@%p2 bra 	$L__BB0_2;
$L__BB0_3:
	ret;

}


// ===== COMPILED SASS (sm_100) =====

	.target	sm_100

	.elftype	@"ET_EXEC"


//--------------------- .note.nv.tkinfo           --------------------------
	.section	.note.nv.tkinfo,"",@"SHT_NOTE"
	.sectionflags	@"SHF_NOTE_NV_TKINFO"
	.tkinfo
        /*0018*/ 	.word	0x00000002
        /*0030*/ 	.string	""
        /*0030*/ 	.string	"ptxas"
        /*0030*/ 	.string	"Cuda compilation tools, release 13.0, V13.0.88"
        /*0030*/ 	.string	"Build cuda_13.0.r13.0/compiler.36424714_0"
        /*0030*/ 	.string	"-arch sm_100 -m 64 "



//--------------------- .note.nv.cuinfo           --------------------------
	.section	.note.nv.cuinfo,"",@"SHT_NOTE"
	.sectionflags	@"SHF_NOTE_NV_CUINFO"
        /*0018*/ 	.short	0x0002
        /*001a*/ 	.short	0x0064
        /*001c*/ 	.short	0x0082
	.zero		2


//--------------------- .nv.info                  --------------------------
	.section	.nv.info,"",@"SHT_CUDA_INFO"
	.align	4


	//----- nvinfo : EIATTR_REGCOUNT
	.align		4
        /*0000*/ 	.byte	0x04, 0x2f
        /*0002*/ 	.short	(.L_1 - .L_0)
	.align		4
.L_0:
        /*0004*/ 	.word	index@(_Z9addKernelPiS_S_j)
        /*0008*/ 	.word	0x00000014


	//----- nvinfo : EIATTR_FRAME_SIZE
	.align		4
.L_1:
        /*000c*/ 	.byte	0x04, 0x11
        /*000e*/ 	.short	(.L_3 - .L_2)
	.align		4
.L_2:
        /*0010*/ 	.word	index@(_Z9addKernelPiS_S_j)
        /*0014*/ 	.word	0x00000000


	//----- nvinfo : EIATTR_MIN_STACK_SIZE
	.align		4
.L_3:
        /*0018*/ 	.byte	0x04, 0x12
        /*001a*/ 	.short	(.L_5 - .L_4)
	.align		4
.L_4:
        /*001c*/ 	.word	index@(_Z9addKernelPiS_S_j)
        /*0020*/ 	.word	0x00000000
.L_5:


//--------------------- .nv.compat                --------------------------
	.section	.nv.compat,"",@"SHT_CUDA_COMPAT_INFO"
	.align	4
        /*0000*/ 	.byte	0x02, 0x09, 0x00, 0x00, 0x02, 0x02, 0x01, 0x00, 0x02, 0x05, 0x05, 0x00, 0x03, 0x07, 0x01, 0x01
        /*0010*/ 	.byte	0x02, 0x03, 0x00, 0x00, 0x02, 0x06, 0x01, 0x00, 0x04, 0x0b, 0x08, 0x00, 0x09, 0x00, 0x00, 0x00
        /*0020*/ 	.byte	0x00, 0x00, 0x00, 0x00


//--------------------- .nv.info._Z9addKernelPiS_S_j --------------------------
	.section	.nv.info._Z9addKernelPiS_S_j,"",@"SHT_CUDA_INFO"
	.sectionflags	@""
	.align	4


	//----- nvinfo : EIATTR_CUDA_API_VERSION
	.align		4
        /*0000*/ 	.byte	0x04, 0x37
        /*0002*/ 	.short	(.L_7 - .L_6)
.L_6:
        /*0004*/ 	.word	0x00000082


	//----- nvinfo : EIATTR_KPARAM_INFO
	.align		4
.L_7:
        /*0008*/ 	.byte	0x04, 0x17
        /*000a*/ 	.short	(.L_9 - .L_8)
.L_8:
        /*000c*/ 	.word	0x00000000
        /*0010*/ 	.short	0x0003
        /*0012*/ 	.short	0x0018
        /*0014*/ 	.byte	0x00, 0xf0, 0x11, 0x00


	//----- nvinfo : EIATTR_KPARAM_INFO
	.align		4
.L_9:
        /*0018*/ 	.byte	0x04, 0x17
        /*001a*/ 	.short	(.L_11 - .L_10)
.L_10:
        /*001c*/ 	.word	0x00000000
        /*0020*/ 	.short	0x0002
        /*0022*/ 	.short	0x0010
        /*0024*/ 	.byte	0x00, 0xf5, 0x21, 0x00


	//----- nvinfo : EIATTR_KPARAM_INFO
	.align		4
.L_11:
        /*0028*/ 	.byte	0x04, 0x17
        /*002a*/ 	.short	(.L_13 - .L_12)
.L_12:
        /*002c*/ 	.word	0x00000000
        /*0030*/ 	.short	0x0001
        /*0032*/ 	.short	0x0008
        /*0034*/ 	.byte	0x00, 0xf5, 0x21, 0x00


	//----- nvinfo : EIATTR_KPARAM_INFO
	.align		4
.L_13:
        /*0038*/ 	.byte	0x04, 0x17
        /*003a*/ 	.short	(.L_15 - .L_14)
.L_14:
        /*003c*/ 	.word	0x00000000
        /*0040*/ 	.short	0x0000
        /*0042*/ 	.short	0x0000
        /*0044*/ 	.byte	0x00, 0xf5, 0x21, 0x00


	//----- nvinfo : EIATTR_SPARSE_MMA_MASK
	.align		4
.L_15:
        /*0048*/ 	.byte	0x03, 0x50
        /*004a*/ 	.short	0x0000


	//----- nvinfo : EIATTR_MAXREG_COUNT
	.align		4
        /*004c*/ 	.byte	0x03, 0x1b
        /*004e*/ 	.short	0x00ff


	//----- nvinfo : EIATTR_MERCURY_ISA_VERSION
	.align		4
        /*0050*/ 	.byte	0x03, 0x5f
        /*0052*/ 	.short	0x0101


	//----- nvinfo : EIATTR_VRC_CTA_INIT_COUNT
	.align		4
        /*0054*/ 	.byte	0x02, 0x4a
	.zero		1
	.zero		1


	//----- nvinfo : EIATTR_EXIT_INSTR_OFFSETS
	.align		4
        /*0058*/ 	.byte	0x04, 0x1c
        /*005a*/ 	.short	(.L_17 - .L_16)


	//   ....[0]....
.L_16:
        /*005c*/ 	.word	0x00000070


	//   ....[1]....
        /*0060*/ 	.word	0x00000180


	//----- nvinfo : EIATTR_CRS_STACK_SIZE
	.align		4
.L_17:
        /*0064*/ 	.byte	0x04, 0x1e
        /*0066*/ 	.short	(.L_19 - .L_18)
.L_18:
        /*0068*/ 	.word	0x00000000


	//----- nvinfo : EIATTR_CBANK_PARAM_SIZE
	.align		4
.L_19:
        /*006c*/ 	.byte	0x03, 0x19
        /*006e*/ 	.short	0x001c


	//----- nvinfo : EIATTR_PARAM_CBANK
	.align		4
        /*0070*/ 	.byte	0x04, 0x0a
        /*0072*/ 	.short	(.L_21 - .L_20)
	.align		4
.L_20:
        /*0074*/ 	.word	index@(.nv.constant0._Z9addKernelPiS_S_j)
        /*0078*/ 	.short	0x0380
        /*007a*/ 	.short	0x001c


	//----- nvinfo : EIATTR_SW_WAR
	.align		4
.L_21:
        /*007c*/ 	.byte	0x04, 0x36
        /*007e*/ 	.short	(.L_23 - .L_22)
.L_22:
        /*0080*/ 	.word	0x00000008
.L_23:


//--------------------- .nv.callgraph             --------------------------
	.section	.nv.callgraph,"",@"SHT_CUDA_CALLGRAPH"
	.align	4
	.sectionentsize	8
	.align		4
        /*0000*/ 	.word	0x00000000
	.align		4
        /*0004*/ 	.word	0xffffffff
	.align		4
        /*0008*/ 	.word	0x00000000
	.align		4
        /*000c*/ 	.word	0xfffffffe
	.align		4
        /*0010*/ 	.word	0x00000000
	.align		4
        /*0014*/ 	.word	0xfffffffd
	.align		4
        /*0018*/ 	.word	0x00000000
	.align		4
        /*001c*/ 	.word	0xfffffffc


//--------------------- .text._Z9addKernelPiS_S_j --------------------------
	.section	.text._Z9addKernelPiS_S_j,"ax",@progbits
	.align	128
        .global         _Z9addKernelPiS_S_j
        .type           _Z9addKernelPiS_S_j,@function
        .size           _Z9addKernelPiS_S_j,(.L_x_2 - _Z9addKernelPiS_S_j)
        .other          _Z9addKernelPiS_S_j,@"STO_CUDA_ENTRY STV_DEFAULT"
_Z9addKernelPiS_S_j:
.text._Z9addKernelPiS_S_j:
[----:B------:R-:W-:Y:S01]  /*0000*/  LDC R1, c[0x0][0x37c] ;  /* 0x0000df00ff017b82 */ /* 0x000fe20000000800 */
[----:B------:R-:W0:Y:S07]  /*0010*/  S2R R0, SR_TID.X ;  /* 0x0000000000007919 */ /* 0x000e2e0000002100 */
[----:B------:R-:W0:Y:S01]  /*0020*/  S2UR UR4, SR_CTAID.X ;  /* 0x00000000000479c3 */ /* 0x000e220000002500 */
[----:B------:R-:W1:Y:S07]  /*0030*/  LDCU UR5, c[0x0][0x398] ;  /* 0x00007300ff0577ac */ /* 0x000e6e0008000800 */
[----:B------:R-:W0:Y:S02]  /*0040*/  LDC R15, c[0x0][0x360] ;  /* 0x0000d800ff0f7b82 */ /* 0x000e240000000800 */
[----:B0-----:R-:W-:-:S05]  /*0050*/  IMAD R0, R15, UR4, R0 ;  /* 0x000000040f007c24 */ /* 0x001fca000f8e0200 */
[----:B-1----:R-:W-:-:S13]  /*0060*/  ISETP.GE.U32.AND P0, PT, R0, UR5, PT ;  /* 0x0000000500007c0c */ /* 0x002fda000bf06070 */
[----:B------:R-:W-:Y:S05]  /*0070*/  @P0 EXIT ;  /* 0x000000000000094d */ /* 0x000fea0003800000 */
[----:B------:R-:W0:Y:S01]  /*0080*/  LDC.64 R10, c[0x0][0x390] ;  /* 0x0000e400ff0a7b82 */ /* 0x000e220000000a00 */
[----:B------:R-:W1:Y:S01]  /*0090*/  LDCU UR4, c[0x0][0x370] ;  /* 0x00006e00ff0477ac */ /* 0x000e620008000800 */
[----:B------:R-:W2:Y:S06]  /*00a0*/  LDCU.64 UR6, c[0x0][0x358] ;  /* 0x00006b00ff0677ac */ /* 0x000eac0008000a00 */
[----:B------:R-:W3:Y:S08]  /*00b0*/  LDC.64 R12, c[0x0][0x380] ;  /* 0x0000e000ff0c7b82 */ /* 0x000ef00000000a00 */
[----:B------:R-:W4:Y:S01]  /*00c0*/  LDC.64 R8, c[0x0][0x388] ;  /* 0x0000e200ff087b82 */ /* 0x000f220000000a00 */
[----:B-1----:R-:W-:-:S07]  /*00d0*/  IMAD R15, R15, UR4, RZ ;  /* 0x000000040f0f7c24 */ /* 0x002fce000f8e02ff */
.L_x_0:
[----:B----4-:R-:W-:-:S04]  /*00e0*/  IMAD.WIDE R2, R0, 0x4, R8 ;  /* 0x0000000400027825 */ /* 0x010fc800078e0208 */
[C---:B0-----:R-:W-:Y:S02]  /*00f0*/  IMAD.WIDE R4, R0.reuse, 0x4, R10 ;  /* 0x0000000400047825 */ /* 0x041fe400078e020a */
[----:B--2---:R-:W2:Y:S04]  /*0100*/  LDG.E R2, desc[UR6][R2.64] ;  /* 0x0000000602027981 */ /* 0x004ea8000c1e1900 */
[----:B------:R-:W2:Y:S01]  /*0110*/  LDG.E R5, desc[UR6][R4.64] ;  /* 0x0000000604057981 */ /* 0x000ea2000c1e1900 */
[----:B-1-3--:R-:W-:Y:S01]  /*0120*/  IMAD.WIDE R6, R0, 0x4, R12 ;  /* 0x0000000400067825 */ /* 0x00afe200078e020c */
[----:B------:R-:W-:-:S04]  /*0130*/  IADD3 R0, PT, PT, R15, R0, RZ ;  /* 0x000000000f007210 */ /* 0x000fc80007ffe0ff */
[----:B------:R-:W-:Y:S02]  /*0140*/  ISETP.GE.U32.AND P0, PT, R0, UR5, PT ;  /* 0x0000000500007c0c */ /* 0x000fe4000bf06070 */
[----:B--2---:R-:W-:-:S05]  /*0150*/  IADD3 R17, PT, PT, R2, R5, RZ ;  /* 0x0000000502117210 */ /* 0x004fca0007ffe0ff */
[----:B------:R1:W-:Y:S06]  /*0160*/  STG.E desc[UR6][R6.64], R17 ;  /* 0x0000001106007986 */ /* 0x0003ec000c101906 */
[----:B------:R-:W-:Y:S05]  /*0170*/  @!P0 BRA `(.L_x_0) ;  /* 0xfffffffc00d88947 */ /* 0x000fea000383ffff */
[----:B------:R-:W-:Y:S05]  /*0180*/  EXIT ;  /* 0x000000000000794d */ /* 0x000fea0003800000 */
.L_x_1:
[----:B------:R-:W-:-:S00]  /*0190*/  BRA `(.L_x_1) ;  /* 0xfffffffc00fc7947 */ /* 0x000fc0000383ffff */
[----:B------:R-:W-:-:S00]  /*01a0*/  NOP ;  /* 0x0000000000007918 */ /* 0x000fc00000000000 */
        /* <DEDUP_REMOVED lines=13> */
.L_x_2:


//--------------------- .nv.shared.reserved.0     --------------------------
	.section	.nv.shared.reserved.0,"aw",@nobits
	.weak		__nv_reservedSMEM_offset_0_alias
	.size		__nv_reservedSMEM_offset_0_alias, 0, 64
	.other		__nv_reservedSMEM_offset_0_alias,@"STO_CUDA_RESERVED_SHARED STV_DEFAULT"
__nv_reservedSMEM_offset_0_alias:
	.zero		0
	.zero		64


//--------------------- .nv.constant0._Z9addKernelPiS_S_j --------------------------
	.section	.nv.constant0._Z9addKernelPiS_S_j,"a",@progbits
	.sectionflags	@""
	.align	4
.nv.constant0._Z9addKernelPiS_S_j:
	.zero		924


//--------------------- SYMBOLS --------------------------

	.type		.nv.reservedSmem.offset0,@object
	.size		.nv.reservedSmem.offset0,0x4
